	.headerflags	@"EF_CUDA_TEXMODE_UNIFIED EF_CUDA_64BIT_ADDRESS EF_CUDA_ACCELERATORS EF_CUDA_SM90 EF_CUDA_VIRTUAL_SM(EF_CUDA_SM90)"
	.elftype	@"ET_EXEC"


//--------------------- .nv.info                  --------------------------
	.section	.nv.info,"",@"SHT_CUDA_INFO"
	.align	4


	//----- nvinfo : EIATTR_REGCOUNT
	.align		4
        /*0000*/ 	.byte	0x04, 0x2f
        /*0002*/ 	.short	(.L_3 - .L_2)
	.align		4
.L_2:
        /*0004*/ 	.word	index@(triton_poi_fused__native_batch_norm_legit_no_training_relu_0)
        /*0008*/ 	.word	0x00000030


	//----- nvinfo : EIATTR_MIN_STACK_SIZE
	.align		4
.L_3:
        /*000c*/ 	.byte	0x04, 0x12
        /*000e*/ 	.short	(.L_5 - .L_4)
	.align		4
.L_4:
        /*0010*/ 	.word	index@(triton_poi_fused__native_batch_norm_legit_no_training_relu_0)
        /*0014*/ 	.word	0x00000000


	//----- nvinfo : EIATTR_FRAME_SIZE
	.align		4
.L_5:
        /*0018*/ 	.byte	0x04, 0x11
        /*001a*/ 	.short	(.L_7 - .L_6)
	.align		4
.L_6:
        /*001c*/ 	.word	index@(triton_poi_fused__native_batch_norm_legit_no_training_relu_0)
        /*0020*/ 	.word	0x00000000


	//----- nvinfo : EIATTR_MIN_STACK_SIZE
	.align		4
.L_7:
        /*0024*/ 	.byte	0x04, 0x12
        /*0026*/ 	.short	(.L_9 - .L_8)
	.align		4
.L_8:
        /*0028*/ 	.word	index@(triton_poi_fused__native_batch_norm_legit_no_training_relu_0)
        /*002c*/ 	.word	0x00000000
.L_9:


//--------------------- .nv.info.triton_poi_fused__native_batch_norm_legit_no_training_relu_0 --------------------------
	.section	.nv.info.triton_poi_fused__native_batch_norm_legit_no_training_relu_0,"",@"SHT_CUDA_INFO"
	.sectionflags	@""
	.align	4


	//----- nvinfo : EIATTR_CUDA_API_VERSION
	.align		4
        /*0000*/ 	.byte	0x04, 0x37
        /*0002*/ 	.short	(.L_11 - .L_10)
.L_10:
        /*0004*/ 	.word	0x0000007c


	//----- nvinfo : EIATTR_KPARAM_INFO
	.align		4
.L_11:
        /*0008*/ 	.byte	0x04, 0x17
        /*000a*/ 	.short	(.L_13 - .L_12)
.L_12:
        /*000c*/ 	.word	0x00000000
        /*0010*/ 	.short	0x0006
        /*0012*/ 	.short	0x0030
        /*0014*/ 	.byte	0x00, 0xf0, 0x11, 0x00


	//----- nvinfo : EIATTR_KPARAM_INFO
	.align		4
.L_13:
        /*0018*/ 	.byte	0x04, 0x17
        /*001a*/ 	.short	(.L_15 - .L_14)
.L_14:
        /*001c*/ 	.word	0x00000000
        /*0020*/ 	.short	0x0005
        /*0022*/ 	.short	0x0028
        /*0024*/ 	.byte	0x00, 0xf4, 0x21, 0x00


	//----- nvinfo : EIATTR_KPARAM_INFO
	.align		4
.L_15:
        /*0028*/ 	.byte	0x04, 0x17
        /*002a*/ 	.short	(.L_17 - .L_16)
.L_16:
        /*002c*/ 	.word	0x00000000
        /*0030*/ 	.short	0x0004
        /*0032*/ 	.short	0x0020
        /*0034*/ 	.byte	0x00, 0xf4, 0x21, 0x00


	//----- nvinfo : EIATTR_KPARAM_INFO
	.align		4
.L_17:
        /*0038*/ 	.byte	0x04, 0x17
        /*003a*/ 	.short	(.L_19 - .L_18)
.L_18:
        /*003c*/ 	.word	0x00000000
        /*0040*/ 	.short	0x0003
        /*0042*/ 	.short	0x0018
        /*0044*/ 	.byte	0x00, 0xf4, 0x21, 0x00


	//----- nvinfo : EIATTR_KPARAM_INFO
	.align		4
.L_19:
        /*0048*/ 	.byte	0x04, 0x17
        /*004a*/ 	.short	(.L_21 - .L_20)
.L_20:
        /*004c*/ 	.word	0x00000000
        /*0050*/ 	.short	0x0002
        /*0052*/ 	.short	0x0010
        /*0054*/ 	.byte	0x00, 0xf4, 0x21, 0x00


	//----- nvinfo : EIATTR_KPARAM_INFO
	.align		4
.L_21:
        /*0058*/ 	.byte	0x04, 0x17
        /*005a*/ 	.short	(.L_23 - .L_22)
.L_22:
        /*005c*/ 	.word	0x00000000
        /*0060*/ 	.short	0x0001
        /*0062*/ 	.short	0x0008
        /*0064*/ 	.byte	0x00, 0xf4, 0x21, 0x00


	//----- nvinfo : EIATTR_KPARAM_INFO
	.align		4
.L_23:
        /*0068*/ 	.byte	0x04, 0x17
        /*006a*/ 	.short	(.L_25 - .L_24)
.L_24:
        /*006c*/ 	.word	0x00000000
        /*0070*/ 	.short	0x0000
        /*0072*/ 	.short	0x0000
        /*0074*/ 	.byte	0x00, 0xf4, 0x21, 0x00


	//----- nvinfo : EIATTR_SPARSE_MMA_MASK
	.align		4
.L_25:
        /*0078*/ 	.byte	0x03, 0x50
        /*007a*/ 	.short	0x0000


	//----- nvinfo : EIATTR_MAXREG_COUNT
	.align		4
        /*007c*/ 	.byte	0x03, 0x1b
        /*007e*/ 	.short	0x00ff


	//----- nvinfo : EIATTR_EXIT_INSTR_OFFSETS
	.align		4
        /*0080*/ 	.byte	0x04, 0x1c
        /*0082*/ 	.short	(.L_27 - .L_26)


	//   ....[0]....
.L_26:
        /*0084*/ 	.word	0x00001240


	//   ....[1]....
        /*0088*/ 	.word	0x00001260


	//----- nvinfo : EIATTR_REQNTID
	.align		4
.L_27:
        /*008c*/ 	.byte	0x04, 0x10
        /*008e*/ 	.short	(.L_29 - .L_28)
.L_28:
        /*0090*/ 	.word	0x00000080
        /*0094*/ 	.word	0x00000001
        /*0098*/ 	.word	0x00000001


	//----- nvinfo : EIATTR_CBANK_PARAM_SIZE
	.align		4
.L_29:
        /*009c*/ 	.byte	0x03, 0x19
        /*009e*/ 	.short	0x0034


	//----- nvinfo : EIATTR_PARAM_CBANK
	.align		4
        /*00a0*/ 	.byte	0x04, 0x0a
        /*00a2*/ 	.short	(.L_31 - .L_30)
	.align		4
.L_30:
        /*00a4*/ 	.word	index@(.nv.constant0.triton_poi_fused__native_batch_norm_legit_no_training_relu_0)
        /*00a8*/ 	.short	0x0210
        /*00aa*/ 	.short	0x0034


	//----- nvinfo : EIATTR_SW_WAR
	.align		4
.L_31:
        /*00ac*/ 	.byte	0x04, 0x36
        /*00ae*/ 	.short	(.L_33 - .L_32)
.L_32:
        /*00b0*/ 	.word	0x00000008
.L_33:


//--------------------- .nv.callgraph             --------------------------
	.section	.nv.callgraph,"",@"SHT_CUDA_CALLGRAPH"
	.align	4
	.sectionentsize	8
	.align		4
        /*0000*/ 	.word	0x00000000
	.align		4
        /*0004*/ 	.word	0xffffffff
	.align		4
        /*0008*/ 	.word	0x00000000
	.align		4
        /*000c*/ 	.word	0xfffffffe
	.align		4
        /*0010*/ 	.word	0x00000000
	.align		4
        /*0014*/ 	.word	0xfffffffd
	.align		4
        /*0018*/ 	.word	0x00000000
	.align		4
        /*001c*/ 	.word	0xfffffffc


//--------------------- .nv.constant4             --------------------------
	.section	.nv.constant4,"a",@progbits
	.align	8
	.align		8
.nv.constant4:
        /*0000*/ 	.dword	_$_str
	.align		8
        /*0008*/ 	.dword	_$_str_$_2


//--------------------- .text.triton_poi_fused__native_batch_norm_legit_no_training_relu_0 --------------------------
	.section	.text.triton_poi_fused__native_batch_norm_legit_no_training_relu_0,"ax",@progbits
	.align	128
        .global         triton_poi_fused__native_batch_norm_legit_no_training_relu_0
        .type           triton_poi_fused__native_batch_norm_legit_no_training_relu_0,@function
        .size           triton_poi_fused__native_batch_norm_legit_no_training_relu_0,(.L_x_1 - triton_poi_fused__native_batch_norm_legit_no_training_relu_0)
        .other          triton_poi_fused__native_batch_norm_legit_no_training_relu_0,@"STO_CUDA_ENTRY STV_DEFAULT"
triton_poi_fused__native_batch_norm_legit_no_training_relu_0:
.text.triton_poi_fused__native_batch_norm_legit_no_training_relu_0:
[----:B------:R-:W0:Y:S01]  /*0000*/  LDC R1, c[0x0][0x28] ;  /* 0x00000a00ff017b82 */ /* 0x000e220000000800 */
[----:B------:R-:W1:Y:S01]  /*0010*/  S2R R0, SR_TID.X ;  /* 0x0000000000007919 */ /* 0x000e620000002100 */
[----:B------:R-:W-:Y:S01]  /*0020*/  HFMA2.MMA R2, -RZ, RZ, 0, 0 ;  /* 0x00000000ff027435 */ /* 0x000fe200000001ff */
[----:B------:R-:W-:-:S05]  /*0030*/  IMAD.MOV.U32 R26, RZ, RZ, RZ ;  /* 0x000000ffff1a7224 */ /* 0x000fca00078e00ff */
[----:B------:R-:W2:Y:S01]  /*0040*/  LDC.64 R8, c[0x0][0x220] ;  /* 0x00008800ff087b82 */ /* 0x000ea20000000a00 */
[----:B------:R-:W3:Y:S01]  /*0050*/  S2R R27, SR_CTAID.X ;  /* 0x00000000001b7919 */ /* 0x000ee20000002500 */
[----:B------:R-:W-:Y:S01]  /*0060*/  CS2R R38, SRZ ;  /* 0x0000000000267805 */ /* 0x000fe2000001ff00 */
[----:B------:R-:W-:Y:S01]  /*0070*/  ULDC.64 UR4, c[0x0][0x208] ;  /* 0x0000820000047ab9 */ /* 0x000fe20000000a00 */
[----:B------:R-:W-:Y:S01]  /*0080*/  HFMA2.MMA R36, -RZ, RZ, 0, 0 ;  /* 0x00000000ff247435 */ /* 0x000fe200000001ff */
[----:B------:R-:W-:Y:S01]  /*0090*/  CS2R R40, SRZ ;  /* 0x0000000000287805 */ /* 0x000fe2000001ff00 */
[----:B------:R-:W-:Y:S02]  /*00a0*/  HFMA2.MMA R14, -RZ, RZ, 0, 0 ;  /* 0x00000000ff0e7435 */ /* 0x000fe400000001ff */
[----:B------:R-:W-:Y:S01]  /*00b0*/  HFMA2.MMA R32, -RZ, RZ, 0, 0 ;  /* 0x00000000ff207435 */ /* 0x000fe200000001ff */
[----:B------:R-:W4:Y:S01]  /*00c0*/  LDC.64 R28, c[0x0][0x228] ;  /* 0x00008a00ff1c7b82 */ /* 0x000f220000000a00 */
[----:B-1----:R-:W-:-:S04]  /*00d0*/  SHF.L.U32 R0, R0, 0x2, RZ ;  /* 0x0000000200007819 */ /* 0x002fc800000006ff */
[----:B------:R-:W-:-:S04]  /*00e0*/  LOP3.LUT R0, R0, 0x1fc, RZ, 0xc0, !PT ;  /* 0x000001fc00007812 */ /* 0x000fc800078ec0ff */
[----:B---3--:R-:W-:-:S04]  /*00f0*/  LEA R27, R27, R0, 0xa ;  /* 0x000000001b1b7211 */ /* 0x008fc800078e50ff */
[----:B------:R-:W-:Y:S01]  /*0100*/  IADD3 R3, R27, 0x1, RZ ;  /* 0x000000011b037810 */ /* 0x000fe20007ffe0ff */
[C---:B------:R-:W-:Y:S01]  /*0110*/  IMAD.HI R0, R27.reuse, -0x7be77d73, R26 ;  /* 0x8418828d1b007827 */ /* 0x040fe200078e021a */
[----:B------:R-:W-:-:S03]  /*0120*/  ISETP.GE.AND P1, PT, R27, 0x7c080, PT ;  /* 0x0007c0801b00780c */ /* 0x000fc60003f26270 */
[----:B------:R-:W-:Y:S01]  /*0130*/  IMAD.HI R4, R3, -0x7be77d73, R2 ;  /* 0x8418828d03047827 */ /* 0x000fe200078e0202 */
[----:B------:R-:W-:Y:S02]  /*0140*/  IADD3 R3, R27, 0x2, RZ ;  /* 0x000000021b037810 */ /* 0x000fe40007ffe0ff */
[----:B------:R-:W-:Y:S01]  /*0150*/  SHF.R.U32.HI R7, RZ, 0x1f, R0 ;  /* 0x0000001fff077819 */ /* 0x000fe20000011600 */
[----:B------:R-:W-:Y:S01]  /*0160*/  VIADD R5, R27, 0x3 ;  /* 0x000000031b057836 */ /* 0x000fe20000000000 */
[----:B------:R-:W-:Y:S01]  /*0170*/  SHF.R.U32.HI R11, RZ, 0x1f, R4 ;  /* 0x0000001fff0b7819 */ /* 0x000fe20000011604 */
[----:B------:R-:W-:Y:S01]  /*0180*/  IMAD.HI R2, R3, -0x7be77d73, R2 ;  /* 0x8418828d03027827 */ /* 0x000fe200078e0202 */
[----:B------:R-:W-:Y:S02]  /*0190*/  LEA.HI.SX32 R7, R0, R7, 0x15 ;  /* 0x0000000700077211 */ /* 0x000fe400078faaff */
[----:B------:R-:W-:Y:S02]  /*01a0*/  LEA.HI.SX32 R11, R4, R11, 0x15 ;  /* 0x0000000b040b7211 */ /* 0x000fe400078faaff */
[----:B------:R-:W-:-:S02]  /*01b0*/  MOV R4, RZ ;  /* 0x000000ff00047202 */ /* 0x000fc40000000f00 */
[----:B------:R-:W-:Y:S02]  /*01c0*/  LEA.HI R6, R7, R7, RZ, 0x5 ;  /* 0x0000000707067211 */ /* 0x000fe400078f28ff */
[----:B------:R-:W-:Y:S01]  /*01d0*/  SHF.R.U32.HI R3, RZ, 0x1f, R2 ;  /* 0x0000001fff037819 */ /* 0x000fe20000011602 */
[----:B------:R-:W-:Y:S01]  /*01e0*/  IMAD.HI R0, R5, -0x7be77d73, R4 ;  /* 0x8418828d05007827 */ /* 0x000fe200078e0204 */
[----:B------:R-:W-:Y:S02]  /*01f0*/  LOP3.LUT R6, R6, 0xffffffe0, RZ, 0xc0, !PT ;  /* 0xffffffe006067812 */ /* 0x000fe400078ec0ff */
[----:B------:R-:W-:Y:S02]  /*0200*/  LEA.HI.SX32 R33, R2, R3, 0x15 ;  /* 0x0000000302217211 */ /* 0x000fe400078faaff */
[----:B------:R-:W-:Y:S02]  /*0210*/  IADD3 R24, R7, -R6, RZ ;  /* 0x8000000607187210 */ /* 0x000fe40007ffe0ff */
[----:B------:R-:W-:-:S02]  /*0220*/  LEA.HI R2, R33, R33, RZ, 0x5 ;  /* 0x0000002121027211 */ /* 0x000fc400078f28ff */
[C---:B------:R-:W-:Y:S02]  /*0230*/  LEA.HI R10, R11.reuse, R11, RZ, 0x5 ;  /* 0x0000000b0b0a7211 */ /* 0x040fe400078f28ff */
[----:B------:R-:W-:Y:S02]  /*0240*/  SHF.R.U32.HI R7, RZ, 0x1f, R0 ;  /* 0x0000001fff077819 */ /* 0x000fe40000011600 */
[----:B------:R-:W-:Y:S01]  /*0250*/  LOP3.LUT R6, R2, 0xffffffe0, RZ, 0xc0, !PT ;  /* 0xffffffe002067812 */ /* 0x000fe200078ec0ff */
[----:B--2---:R-:W-:Y:S01]  /*0260*/  IMAD.WIDE R2, R24, 0x4, R8 ;  /* 0x0000000418027825 */ /* 0x004fe200078e0208 */
[----:B------:R-:W-:Y:S02]  /*0270*/  LOP3.LUT R10, R10, 0xffffffe0, RZ, 0xc0, !PT ;  /* 0xffffffe00a0a7812 */ /* 0x000fe400078ec0ff */
[----:B------:R-:W-:Y:S02]  /*0280*/  LEA.HI.SX32 R0, R0, R7, 0x15 ;  /* 0x0000000700007211 */ /* 0x000fe400078faaff */
[----:B------:R-:W-:Y:S01]  /*0290*/  IADD3 R33, R33, -R6, RZ ;  /* 0x8000000621217210 */ /* 0x000fe20007ffe0ff */
[----:B------:R-:W2:Y:S01]  /*02a0*/  @!P1 LDG.E.EL R39, desc[UR4][R2.64] ;  /* 0x0000000402279981 */ /* 0x000ea2000c2e1900 */
[----:B------:R-:W-:Y:S01]  /*02b0*/  LEA.HI R6, R0, R0, RZ, 0x5 ;  /* 0x0000000000067211 */ /* 0x000fe200078f28ff */
[----:B------:R-:W-:Y:S01]  /*02c0*/  IMAD.IADD R12, R11, 0x1, -R10 ;  /* 0x000000010b0c7824 */ /* 0x000fe200078e0a0a */
[----:B------:R-:W-:Y:S01]  /*02d0*/  MOV R10, RZ ;  /* 0x000000ff000a7202 */ /* 0x000fe20000000f00 */
[----:B------:R-:W-:Y:S01]  /*02e0*/  VIADD R11, R27, 0x200 ;  /* 0x000002001b0b7836 */ /* 0x000fe20000000000 */
[----:B------:R-:W-:Y:S01]  /*02f0*/  LOP3.LUT R43, R6, 0xffffffe0, RZ, 0xc0, !PT ;  /* 0xffffffe0062b7812 */ /* 0x000fe200078ec0ff */
[----:B------:R-:W-:-:S04]  /*0300*/  IMAD.WIDE R6, R33, 0x4, R8 ;  /* 0x0000000421067825 */ /* 0x000fc800078e0208 */
[C---:B------:R-:W-:Y:S01]  /*0310*/  IMAD.HI R10, R11.reuse, -0x7be77d73, R10 ;  /* 0x8418828d0b0a7827 */ /* 0x040fe200078e020a */
[----:B------:R-:W3:Y:S03]  /*0320*/  @!P1 LDG.E.EL R40, desc[UR4][R6.64] ;  /* 0x0000000406289981 */ /* 0x000ee6000c2e1900 */
[----:B------:R-:W-:Y:S01]  /*0330*/  IMAD.WIDE R4, R12, 0x4, R8 ;  /* 0x000000040c047825 */ /* 0x000fe200078e0208 */
[----:B------:R-:W-:Y:S02]  /*0340*/  SHF.R.U32.HI R13, RZ, 0x1f, R10 ;  /* 0x0000001fff0d7819 */ /* 0x000fe4000001160a */
[----:B------:R-:W-:Y:S02]  /*0350*/  IADD3 R15, R27, 0x201, RZ ;  /* 0x000002011b0f7810 */ /* 0x000fe40007ffe0ff */
[----:B------:R1:W5:Y:S01]  /*0360*/  @!P1 LDG.E.EL R36, desc[UR4][R4.64] ;  /* 0x0000000404249981 */ /* 0x000362000c2e1900 */
[----:B------:R-:W-:-:S02]  /*0370*/  ISETP.GE.AND P0, PT, R11, 0x7c080, PT ;  /* 0x0007c0800b00780c */ /* 0x000fc40003f06270 */
[----:B------:R-:W-:Y:S02]  /*0380*/  IADD3 R11, R27, 0x203, RZ ;  /* 0x000002031b0b7810 */ /* 0x000fe40007ffe0ff */
[----:B------:R-:W-:Y:S01]  /*0390*/  LEA.HI.SX32 R13, R10, R13, 0x15 ;  /* 0x0000000d0a0d7211 */ /* 0x000fe200078faaff */
[----:B------:R-:W-:Y:S01]  /*03a0*/  IMAD.MOV.U32 R10, RZ, RZ, RZ ;  /* 0x000000ffff0a7224 */ /* 0x000fe200078e00ff */
[----:B01----:R-:W-:Y:S02]  /*03b0*/  IADD3 R5, R27, 0x202, RZ ;  /* 0x000002021b057810 */ /* 0x003fe40007ffe0ff */
[----:B------:R-:W-:Y:S01]  /*03c0*/  MOV R4, RZ ;  /* 0x000000ff00047202 */ /* 0x000fe20000000f00 */
[----:B------:R-:W-:Y:S02]  /*03d0*/  IMAD.HI R16, R15, -0x7be77d73, R14 ;  /* 0x8418828d0f107827 */ /* 0x000fe400078e020e */
[----:B------:R-:W0:Y:S02]  /*03e0*/  LDC.64 R14, c[0x0][0x218] ;  /* 0x00008600ff0e7b82 */ /* 0x000e240000000a00 */
[----:B------:R-:W-:-:S04]  /*03f0*/  IMAD.HI R4, R5, -0x7be77d73, R4 ;  /* 0x8418828d05047827 */ /* 0x000fc800078e0204 */
[----:B------:R-:W-:Y:S01]  /*0400*/  IMAD.HI R10, R11, -0x7be77d73, R10 ;  /* 0x8418828d0b0a7827 */ /* 0x000fe200078e020a */
[----:B------:R-:W-:-:S03]  /*0410*/  SHF.R.U32.HI R7, RZ, 0x1f, R4 ;  /* 0x0000001fff077819 */ /* 0x000fc60000011604 */
[----:B------:R-:W-:Y:S01]  /*0420*/  IMAD.IADD R43, R0, 0x1, -R43 ;  /* 0x00000001002b7824 */ /* 0x000fe200078e0a2b */
[----:B------:R-:W-:-:S03]  /*0430*/  SHF.R.U32.HI R11, RZ, 0x1f, R10 ;  /* 0x0000001fff0b7819 */ /* 0x000fc6000001160a */
[----:B------:R-:W-:Y:S01]  /*0440*/  IMAD.WIDE R2, R43, 0x4, R8 ;  /* 0x000000042b027825 */ /* 0x000fe200078e0208 */
[----:B------:R-:W-:Y:S02]  /*0450*/  LEA.HI R0, R13, R13, RZ, 0x5 ;  /* 0x0000000d0d007211 */ /* 0x000fe400078f28ff */
[----:B------:R-:W-:Y:S02]  /*0460*/  SHF.R.U32.HI R5, RZ, 0x1f, R16 ;  /* 0x0000001fff057819 */ /* 0x000fe40000011610 */
[----:B------:R-:W-:Y:S01]  /*0470*/  LEA.HI.SX32 R4, R4, R7, 0x15 ;  /* 0x0000000704047211 */ /* 0x000fe200078faaff */
[----:B------:R1:W5:Y:S01]  /*0480*/  @!P1 LDG.E.EL R38, desc[UR4][R2.64] ;  /* 0x0000000402269981 */ /* 0x000362000c2e1900 */
[----:B------:R-:W-:Y:S02]  /*0490*/  LEA.HI.SX32 R11, R10, R11, 0x15 ;  /* 0x0000000b0a0b7211 */ /* 0x000fe400078faaff */
[----:B------:R-:W-:Y:S02]  /*04a0*/  LOP3.LUT R0, R0, 0xffffffe0, RZ, 0xc0, !PT ;  /* 0xffffffe000007812 */ /* 0x000fe400078ec0ff */
[----:B------:R-:W-:-:S02]  /*04b0*/  LEA.HI.SX32 R5, R16, R5, 0x15 ;  /* 0x0000000510057211 */ /* 0x000fc400078faaff */
[----:B------:R-:W-:Y:S02]  /*04c0*/  IADD3 R35, R13, -R0, RZ ;  /* 0x800000000d237210 */ /* 0x000fe40007ffe0ff */
[----:B-1----:R-:W-:Y:S02]  /*04d0*/  LEA.HI R2, R4, R4, RZ, 0x5 ;  /* 0x0000000404027211 */ /* 0x002fe400078f28ff */
[----:B------:R-:W-:Y:S02]  /*04e0*/  LEA.HI R3, R11, R11, RZ, 0x5 ;  /* 0x0000000b0b037211 */ /* 0x000fe400078f28ff */
[----:B------:R-:W-:Y:S02]  /*04f0*/  LEA.HI R0, R5, R5, RZ, 0x5 ;  /* 0x0000000505007211 */ /* 0x000fe400078f28ff */
[----:B------:R-:W-:Y:S02]  /*0500*/  LOP3.LUT R13, R2, 0xffffffe0, RZ, 0xc0, !PT ;  /* 0xffffffe0020d7812 */ /* 0x000fe400078ec0ff */
[----:B------:R-:W-:Y:S01]  /*0510*/  LOP3.LUT R2, R3, 0xffffffe0, RZ, 0xc0, !PT ;  /* 0xffffffe003027812 */ /* 0x000fe200078ec0ff */
[----:B------:R-:W-:Y:S01]  /*0520*/  HFMA2.MMA R3, -RZ, RZ, 0, 0 ;  /* 0x00000000ff037435 */ /* 0x000fe200000001ff */
[----:B------:R-:W-:Y:S01]  /*0530*/  LOP3.LUT R0, R0, 0xffffffe0, RZ, 0xc0, !PT ;  /* 0xffffffe000007812 */ /* 0x000fe200078ec0ff */
[----:B------:R-:W-:Y:S01]  /*0540*/  IMAD.WIDE R30, R35, 0x4, R8 ;  /* 0x00000004231e7825 */ /* 0x000fe200078e0208 */
[----:B------:R-:W-:-:S02]  /*0550*/  IADD3 R37, R11, -R2, RZ ;  /* 0x800000020b257210 */ /* 0x000fc40007ffe0ff */
[----:B------:R-:W-:Y:S01]  /*0560*/  IADD3 R45, R5, -R0, RZ ;  /* 0x80000000052d7210 */ /* 0x000fe20007ffe0ff */
[--C-:B0-----:R-:W-:Y:S01]  /*0570*/  IMAD.WIDE R10, R33, 0x4, R14.reuse ;  /* 0x00000004210a7825 */ /* 0x101fe200078e020e */
[----:B------:R-:W5:Y:S01]  /*0580*/  @!P0 LDG.E.EL R32, desc[UR4][R30.64] ;  /* 0x000000041e208981 */ /* 0x000f62000c2e1900 */
[----:B------:R-:W-:Y:S02]  /*0590*/  MOV R5, RZ ;  /* 0x000000ff00057202 */ /* 0x000fe40000000f00 */
[--C-:B------:R-:W-:Y:S01]  /*05a0*/  IMAD.WIDE R16, R35, 0x4, R14.reuse ;  /* 0x0000000423107825 */ /* 0x100fe200078e020e */
[----:B------:R0:W5:Y:S01]  /*05b0*/  @!P1 LDG.E.EL R3, desc[UR4][R10.64] ;  /* 0x000000040a039981 */ /* 0x000162000c2e1900 */
[----:B------:R-:W-:Y:S02]  /*05c0*/  MOV R34, RZ ;  /* 0x000000ff00227202 */ /* 0x000fe40000000f00 */
[----:B------:R-:W-:Y:S02]  /*05d0*/  CS2R R18, SRZ ;  /* 0x0000000000127805 */ /* 0x000fe4000001ff00 */
[----:B------:R-:W-:Y:S01]  /*05e0*/  MOV R0, RZ ;  /* 0x000000ff00007202 */ /* 0x000fe20000000f00 */
[--C-:B------:R-:W-:Y:S01]  /*05f0*/  IMAD.WIDE R6, R24, 0x4, R14.reuse ;  /* 0x0000000418067825 */ /* 0x100fe200078e020e */
[----:B------:R1:W5:Y:S03]  /*0600*/  @!P0 LDG.E.EL R5, desc[UR4][R16.64] ;  /* 0x0000000410058981 */ /* 0x000366000c2e1900 */
[----:B------:R-:W-:Y:S01]  /*0610*/  IMAD.WIDE R22, R12, 0x4, R14 ;  /* 0x000000040c167825 */ /* 0x000fe200078e020e */
[----:B------:R4:W5:Y:S03]  /*0620*/  @!P1 LDG.E.EL R19, desc[UR4][R6.64] ;  /* 0x0000000406139981 */ /* 0x000966000c2e1900 */
[--C-:B0-----:R-:W-:Y:S01]  /*0630*/  IMAD.WIDE R10, R45, 0x4, R8.reuse ;  /* 0x000000042d0a7825 */ /* 0x101fe200078e0208 */
[----:B------:R0:W5:Y:S03]  /*0640*/  @!P1 LDG.E.EL R0, desc[UR4][R22.64] ;  /* 0x0000000416009981 */ /* 0x000166000c2e1900 */
[----:B------:R-:W-:Y:S01]  /*0650*/  IMAD.MOV.U32 R2, RZ, RZ, RZ ;  /* 0x000000ffff027224 */ /* 0x000fe200078e00ff */
[----:B------:R-:W5:Y:S01]  /*0660*/  @!P0 LDG.E.EL R34, desc[UR4][R10.64] ;  /* 0x000000040a228981 */ /* 0x000f62000c2e1900 */
[----:B-1----:R-:W-:-:S04]  /*0670*/  IMAD.WIDE R16, R37, 0x4, R8 ;  /* 0x0000000425107825 */ /* 0x002fc800078e0208 */
[----:B------:R-:W-:Y:S01]  /*0680*/  IMAD.IADD R13, R4, 0x1, -R13 ;  /* 0x00000001040d7824 */ /* 0x000fe200078e0a0d */
[----:B------:R-:W-:Y:S01]  /*0690*/  HFMA2.MMA R4, -RZ, RZ, 0, 0 ;  /* 0x00000000ff047435 */ /* 0x000fe200000001ff */
[--C-:B------:R-:W-:Y:S01]  /*06a0*/  IMAD.WIDE R20, R43, 0x4, R14.reuse ;  /* 0x000000042b147825 */ /* 0x100fe200078e020e */
[----:B----4-:R-:W-:Y:S01]  /*06b0*/  CS2R R6, SRZ ;  /* 0x0000000000067805 */ /* 0x010fe2000001ff00 */
[----:B------:R1:W4:Y:S02]  /*06c0*/  @!P0 LDG.E.EL R18, desc[UR4][R16.64] ;  /* 0x0000000410128981 */ /* 0x000324000c2e1900 */
[--C-:B------:R-:W-:Y:S02]  /*06d0*/  IMAD.WIDE R30, R45, 0x4, R14.reuse ;  /* 0x000000042d1e7825 */ /* 0x100fe400078e020e */
[----:B------:R1:W4:Y:S02]  /*06e0*/  @!P1 LDG.E.EL R2, desc[UR4][R20.64] ;  /* 0x0000000414029981 */ /* 0x000324000c2e1900 */
[----:B0-----:R-:W-:-:S02]  /*06f0*/  IMAD.WIDE R22, R13, 0x4, R14 ;  /* 0x000000040d167825 */ /* 0x001fc400078e020e */
[----:B------:R0:W4:Y:S02]  /*0700*/  @!P0 LDG.E.EL R4, desc[UR4][R30.64] ;  /* 0x000000041e048981 */ /* 0x000124000c2e1900 */
[----:B------:R-:W-:Y:S01]  /*0710*/  IMAD.WIDE R14, R37, 0x4, R14 ;  /* 0x00000004250e7825 */ /* 0x000fe200078e020e */
[----:B-1----:R-:W1:Y:S01]  /*0720*/  LDC.64 R16, c[0x0][0x230] ;  /* 0x00008c00ff107b82 */ /* 0x002e620000000a00 */
[----:B------:R-:W-:Y:S01]  /*0730*/  CS2R R10, SRZ ;  /* 0x00000000000a7805 */ /* 0x000fe2000001ff00 */
[----:B------:R0:W4:Y:S01]  /*0740*/  @!P0 LDG.E.EL R7, desc[UR4][R22.64] ;  /* 0x0000000416078981 */ /* 0x000122000c2e1900 */
[----:B------:R-:W-:Y:S01]  /*0750*/  IMAD.WIDE R20, R13, 0x4, R8 ;  /* 0x000000040d147825 */ /* 0x000fe200078e0208 */
[----:B------:R-:W-:Y:S02]  /*0760*/  CS2R R8, SRZ ;  /* 0x0000000000087805 */ /* 0x000fe4000001ff00 */
[----:B------:R0:W4:Y:S02]  /*0770*/  @!P0 LDG.E.EL R6, desc[UR4][R14.64] ;  /* 0x000000040e068981 */ /* 0x000124000c2e1900 */
[----:B0-----:R-:W-:-:S02]  /*0780*/  IMAD.WIDE R30, R12, 0x4, R28 ;  /* 0x000000040c1e7825 */ /* 0x001fc400078e021c */
[----:B------:R0:W4:Y:S02]  /*0790*/  @!P0 LDG.E.EL R41, desc[UR4][R20.64] ;  /* 0x0000000414298981 */ /* 0x000124000c2e1900 */
[--C-:B------:R-:W-:Y:S02]  /*07a0*/  IMAD.WIDE R22, R33, 0x4, R28.reuse ;  /* 0x0000000421167825 */ /* 0x100fe400078e021c */
[----:B------:R0:W4:Y:S02]  /*07b0*/  @!P1 LDG.E.EL R9, desc[UR4][R30.64] ;  /* 0x000000041e099981 */ /* 0x000124000c2e1900 */
[----:B------:R-:W-:Y:S02]  /*07c0*/  IMAD.WIDE R14, R24, 0x4, R28 ;  /* 0x00000004180e7825 */ /* 0x000fe400078e021c */
[----:B------:R0:W4:Y:S02]  /*07d0*/  @!P1 LDG.E.EL R10, desc[UR4][R22.64] ;  /* 0x00000004160a9981 */ /* 0x000124000c2e1900 */
[----:B0-----:R-:W-:-:S02]  /*07e0*/  CS2R R20, SRZ ;  /* 0x0000000000147805 */ /* 0x001fc4000001ff00 */
[----:B------:R0:W4:Y:S01]  /*07f0*/  @!P1 LDG.E.EL R8, desc[UR4][R14.64] ;  /* 0x000000040e089981 */ /* 0x000122000c2e1900 */
[----:B------:R-:W-:Y:S01]  /*0800*/  IMAD.WIDE R30, R35, 0x4, R28 ;  /* 0x00000004231e7825 */ /* 0x000fe200078e021c */
[----:B------:R-:W-:-:S04]  /*0810*/  CS2R R22, SRZ ;  /* 0x0000000000167805 */ /* 0x000fc8000001ff00 */
[----:B------:R1:W4:Y:S01]  /*0820*/  @!P0 LDG.E.EL R20, desc[UR4][R30.64] ;  /* 0x000000041e148981 */ /* 0x000322000c2e1900 */
[----:B0-----:R-:W-:-:S05]  /*0830*/  IMAD.WIDE R14, R43, 0x4, R28 ;  /* 0x000000042b0e7825 */ /* 0x001fca00078e021c */
[----:B------:R0:W4:Y:S01]  /*0840*/  @!P1 LDG.E.EL R11, desc[UR4][R14.64] ;  /* 0x000000040e0b9981 */ /* 0x000122000c2e1900 */
[----:B-1----:R-:W-:-:S05]  /*0850*/  IMAD.WIDE R30, R13, 0x4, R28 ;  /* 0x000000040d1e7825 */ /* 0x002fca00078e021c */
[----:B------:R-:W4:Y:S01]  /*0860*/  @!P0 LDG.E.EL R22, desc[UR4][R30.64] ;  /* 0x000000041e168981 */ /* 0x000f22000c2e1900 */
[----:B0-----:R-:W-:-:S04]  /*0870*/  IMAD.WIDE R14, R45, 0x4, R28 ;  /* 0x000000042d0e7825 */ /* 0x001fc800078e021c */
[----:B------:R-:W-:Y:S01]  /*0880*/  IMAD.WIDE R28, R37, 0x4, R28 ;  /* 0x00000004251c7825 */ /* 0x000fe200078e021c */
[----:B------:R0:W4:Y:S04]  /*0890*/  @!P0 LDG.E.EL R21, desc[UR4][R14.64] ;  /* 0x000000040e158981 */ /* 0x000128000c2e1900 */
[----:B------:R1:W4:Y:S01]  /*08a0*/  @!P0 LDG.E.EL R23, desc[UR4][R28.64] ;  /* 0x000000041c178981 */ /* 0x000322000c2e1900 */
[----:B0-----:R-:W-:Y:S01]  /*08b0*/  IMAD.WIDE R14, R24, 0x4, R16 ;  /* 0x00000004180e7825 */ /* 0x001fe200078e0210 */
[----:B------:R-:W-:-:S03]  /*08c0*/  CS2R R24, SRZ ;  /* 0x0000000000187805 */ /* 0x000fc6000001ff00 */
[--C-:B-1----:R-:W-:Y:S01]  /*08d0*/  IMAD.WIDE R28, R12, 0x4, R16.reuse ;  /* 0x000000040c1c7825 */ /* 0x102fe200078e0210 */
[----:B------:R-:W-:Y:S02]  /*08e0*/  CS2R R30, SRZ ;  /* 0x00000000001e7805 */ /* 0x000fe4000001ff00 */
[----:B------:R-:W4:Y:S04]  /*08f0*/  @!P1 LDG.E.EL R25, desc[UR4][R14.64] ;  /* 0x000000040e199981 */ /* 0x000f28000c2e1900 */
[----:B------:R0:W4:Y:S02]  /*0900*/  @!P1 LDG.E.EL R24, desc[UR4][R28.64] ;  /* 0x000000041c189981 */ /* 0x000124000c2e1900 */
[----:B0-----:R-:W0:Y:S01]  /*0910*/  LDC.64 R28, c[0x0][0x210] ;  /* 0x00008400ff1c7b82 */ /* 0x001e220000000a00 */
[----:B------:R-:W-:-:S04]  /*0920*/  IMAD.WIDE R14, R33, 0x4, R16 ;  /* 0x00000004210e7825 */ /* 0x000fc800078e0210 */
[----:B------:R-:W-:Y:S01]  /*0930*/  IMAD.MOV.U32 R33, RZ, RZ, RZ ;  /* 0x000000ffff217224 */ /* 0x000fe200078e00ff */
[----:B------:R1:W4:Y:S01]  /*0940*/  @!P1 LDG.E.EL R31, desc[UR4][R14.64] ;  /* 0x000000040e1f9981 */ /* 0x000322000c2e1900 */
[----:B------:R-:W-:-:S05]  /*0950*/  IMAD.WIDE R42, R43, 0x4, R16 ;  /* 0x000000042b2a7825 */ /* 0x000fca00078e0210 */
[----:B------:R1:W4:Y:S02]  /*0960*/  @!P1 LDG.E.EL R26, desc[UR4][R42.64] ;  /* 0x000000042a1a9981 */ /* 0x000324000c2e1900 */
[----:B-1----:R-:W-:-:S05]  /*0970*/  IMAD.WIDE R14, R35, 0x4, R16 ;  /* 0x00000004230e7825 */ /* 0x002fca00078e0210 */
[----:B------:R1:W4:Y:S01]  /*0980*/  @!P0 LDG.E.EL R33, desc[UR4][R14.64] ;  /* 0x000000040e218981 */ /* 0x000322000c2e1900 */
[----:B------:R-:W-:Y:S01]  /*0990*/  IMAD.WIDE R42, R13, 0x4, R16 ;  /* 0x000000040d2a7825 */ /* 0x000fe200078e0210 */
[----:B------:R-:W-:-:S03]  /*09a0*/  CS2R R12, SRZ ;  /* 0x00000000000c7805 */ /* 0x000fc6000001ff00 */
[----:B0-----:R-:W-:Y:S01]  /*09b0*/  IMAD.WIDE R28, R27, 0x4, R28 ;  /* 0x000000041b1c7825 */ /* 0x001fe200078e021c */
[----:B-1----:R-:W-:-:S06]  /*09c0*/  CS2R R14, SRZ ;  /* 0x00000000000e7805 */ /* 0x002fcc000001ff00 */
[----:B------:R-:W4:Y:S01]  /*09d0*/  @!P1 LDG.E.128 R12, desc[UR4][R28.64] ;  /* 0x000000041c0c9981 */ /* 0x000f22000c1e1d00 */
[----:B------:R-:W-:Y:S01]  /*09e0*/  HFMA2.MMA R35, -RZ, RZ, 0, 0 ;  /* 0x00000000ff237435 */ /* 0x000fe200000001ff */
[----:B------:R-:W-:-:S04]  /*09f0*/  IMAD.WIDE R44, R45, 0x4, R16 ;  /* 0x000000042d2c7825 */ /* 0x000fc800078e0210 */
[----:B------:R-:W-:Y:S01]  /*0a00*/  IMAD.WIDE R16, R37, 0x4, R16 ;  /* 0x0000000425107825 */ /* 0x000fe200078e0210 */
[----:B------:R-:W4:Y:S04]  /*0a10*/  @!P0 LDG.E.EL R30, desc[UR4][R44.64] ;  /* 0x000000042c1e8981 */ /* 0x000f28000c2e1900 */
[----:B------:R5:W4:Y:S01]  /*0a20*/  @!P0 LDG.E.EL R35, desc[UR4][R42.64] ;  /* 0x000000042a238981 */ /* 0x000b22000c2e1900 */
[----:B--2---:R-:W-:-:S06]  /*0a30*/  FADD R39, R39, 9.9999997473787516356e-06 ;  /* 0x3727c5ac27277421 */ /* 0x004fcc0000000000 */
[----:B------:R-:W0:Y:S01]  /*0a40*/  MUFU.SQRT R39, R39 ;  /* 0x0000002700277308 */ /* 0x000e220000002000 */
[----:B---3--:R-:W-:Y:S01]  /*0a50*/  FADD R40, R40, 9.9999997473787516356e-06 ;  /* 0x3727c5ac28287421 */ /* 0x008fe20000000000 */
[----:B-----5:R-:W-:-:S06]  /*0a60*/  FADD R42, R36, 9.9999997473787516356e-06 ;  /* 0x3727c5ac242a7421 */ /* 0x020fcc0000000000 */
[----:B------:R-:W1:Y:S01]  /*0a70*/  MUFU.SQRT R40, R40 ;  /* 0x0000002800287308 */ /* 0x000e620000002000 */
[----:B------:R-:W-:Y:S02]  /*0a80*/  MOV R36, RZ ;  /* 0x000000ff00247202 */ /* 0x000fe40000000f00 */
[C---:B0-----:R-:W-:Y:S02]  /*0a90*/  FSETP.GT.AND P3, PT, R39.reuse, 8.50705917302346158658e+37, PT ;  /* 0x7e8000002700780b */ /* 0x041fe40003f64000 */
[----:B------:R-:W-:Y:S02]  /*0aa0*/  FSETP.GEU.AND P6, PT, R39, 1.175494350822287508e-38, PT ;  /* 0x008000002700780b */ /* 0x000fe40003fce000 */
[----:B------:R0:W2:Y:S01]  /*0ab0*/  @!P0 LDG.E.EL R36, desc[UR4][R16.64] ;  /* 0x0000000410248981 */ /* 0x0000a2000c2e1900 */
[----:B------:R-:W3:Y:S01]  /*0ac0*/  MUFU.SQRT R37, R42 ;  /* 0x0000002a00257308 */ /* 0x000ee20000002000 */
[----:B0-----:R-:W-:Y:S01]  /*0ad0*/  HFMA2.MMA R16, -RZ, RZ, 1.625, 0 ;  /* 0x3e800000ff107435 */ /* 0x001fe200000001ff */
[----:B-1----:R-:W-:-:S06]  /*0ae0*/  FSETP.GT.AND P4, PT, R40, 8.50705917302346158658e+37, PT ;  /* 0x7e8000002800780b */ /* 0x002fcc0003f84000 */
[----:B------:R-:W-:Y:S01]  /*0af0*/  @P3 FMUL R39, R39, 0.25 ;  /* 0x3e80000027273820 */ /* 0x000fe20000400000 */
[C---:B---3--:R-:W-:Y:S02]  /*0b00*/  FSETP.GT.AND P5, PT, R37.reuse, 8.50705917302346158658e+37, PT ;  /* 0x7e8000002500780b */ /* 0x048fe40003fa4000 */
[----:B------:R-:W-:Y:S02]  /*0b10*/  FSETP.GEU.AND P2, PT, R37, 1.175494350822287508e-38, PT ;  /* 0x008000002500780b */ /* 0x000fe40003f4e000 */
[----:B------:R-:W-:Y:S02]  /*0b20*/  FSEL R42, R16, 1, P3 ;  /* 0x3f800000102a7808 */ /* 0x000fe40001800000 */
[----:B------:R-:W-:Y:S01]  /*0b30*/  FSETP.GEU.AND P3, PT, R40, 1.175494350822287508e-38, PT ;  /* 0x008000002800780b */ /* 0x000fe20003f6e000 */
[----:B------:R-:W-:Y:S01]  /*0b40*/  FADD R38, R38, 9.9999997473787516356e-06 ;  /* 0x3727c5ac26267421 */ /* 0x000fe20000000000 */
[----:B------:R-:W-:-:S05]  /*0b50*/  @!P6 FMUL R39, R39, 16777216 ;  /* 0x4b8000002727e820 */ /* 0x000fca0000400000 */
[----:B------:R-:W0:Y:S01]  /*0b60*/  MUFU.SQRT R38, R38 ;  /* 0x0000002600267308 */ /* 0x000e220000002000 */
[----:B------:R-:W-:Y:S01]  /*0b70*/  @P4 FMUL R40, R40, 0.25 ;  /* 0x3e80000028284820 */ /* 0x000fe20000400000 */
[----:B------:R-:W-:-:S06]  /*0b80*/  @P5 FMUL R37, R37, 0.25 ;  /* 0x3e80000025255820 */ /* 0x000fcc0000400000 */
[----:B------:R-:W1:Y:S01]  /*0b90*/  MUFU.RCP R39, R39 ;  /* 0x0000002700277308 */ /* 0x000e620000001000 */
[----:B------:R-:W-:Y:S01]  /*0ba0*/  @!P3 FMUL R40, R40, 16777216 ;  /* 0x4b8000002828b820 */ /* 0x000fe20000400000 */
[----:B------:R-:W-:Y:S01]  /*0bb0*/  @!P2 FMUL R37, R37, 16777216 ;  /* 0x4b8000002525a820 */ /* 0x000fe20000400000 */
[----:B------:R-:W-:Y:S01]  /*0bc0*/  @!P6 FMUL R42, R42, 16777216 ;  /* 0x4b8000002a2ae820 */ /* 0x000fe20000400000 */
[----:B------:R-:W-:Y:S02]  /*0bd0*/  FSEL R44, R16, 1, P5 ;  /* 0x3f800000102c7808 */ /* 0x000fe40002800000 */
[----:B0-----:R-:W-:Y:S01]  /*0be0*/  FSETP.GT.AND P6, PT, R38, 8.50705917302346158658e+37, PT ;  /* 0x7e8000002600780b */ /* 0x001fe20003fc4000 */
[----:B------:R-:W-:Y:S01]  /*0bf0*/  FADD R17, R32, 9.9999997473787516356e-06 ;  /* 0x3727c5ac20117421 */ /* 0x000fe20000000000 */
[----:B------:R-:W-:Y:S01]  /*0c00*/  MUFU.RCP R40, R40 ;  /* 0x0000002800287308 */ /* 0x000fe20000001000 */
[----:B------:R-:W-:Y:S01]  /*0c10*/  FSETP.GEU.AND P5, PT, R38, 1.175494350822287508e-38, PT ;  /* 0x008000002600780b */ /* 0x000fe20003fae000 */
[----:B-1----:R-:W-:-:S06]  /*0c20*/  FMUL R32, R39, R42 ;  /* 0x0000002a27207220 */ /* 0x002fcc0000400000 */
[----:B------:R-:W0:Y:S01]  /*0c30*/  MUFU.SQRT R17, R17 ;  /* 0x0000001100117308 */ /* 0x000e220000002000 */
[----:B------:R-:W-:-:S07]  /*0c40*/  FSEL R39, R16, 1, P4 ;  /* 0x3f80000010277808 */ /* 0x000fce0002000000 */
[----:B------:R-:W1:Y:S01]  /*0c50*/  MUFU.RCP R37, R37 ;  /* 0x0000002500257308 */ /* 0x000e620000001000 */
[----:B------:R-:W-:Y:S01]  /*0c60*/  FADD R43, R34, 9.9999997473787516356e-06 ;  /* 0x3727c5ac222b7421 */ /* 0x000fe20000000000 */
[----:B------:R-:W-:Y:S01]  /*0c70*/  @P6 FMUL R38, R38, 0.25 ;  /* 0x3e80000026266820 */ /* 0x000fe20000400000 */
[----:B------:R-:W-:-:S05]  /*0c80*/  @!P2 FMUL R44, R44, 16777216 ;  /* 0x4b8000002c2ca820 */ /* 0x000fca0000400000 */
[----:B------:R-:W3:Y:S01]  /*0c90*/  MUFU.SQRT R43, R43 ;  /* 0x0000002b002b7308 */ /* 0x000ee20000002000 */
[----:B------:R-:W-:Y:S01]  /*0ca0*/  @!P3 FMUL R39, R39, 16777216 ;  /* 0x4b8000002727b820 */ /* 0x000fe20000400000 */
[----:B0-----:R-:W-:Y:S01]  /*0cb0*/  FSETP.GT.AND P3, PT, R17, 8.50705917302346158658e+37, PT ;  /* 0x7e8000001100780b */ /* 0x001fe20003f64000 */
[----:B----4-:R-:W-:Y:S01]  /*0cc0*/  FADD R18, R18, 9.9999997473787516356e-06 ;  /* 0x3727c5ac12127421 */ /* 0x010fe20000000000 */
[----:B------:R-:W-:Y:S01]  /*0cd0*/  @!P5 FMUL R38, R38, 16777216 ;  /* 0x4b8000002626d820 */ /* 0x000fe20000400000 */
[----:B------:R-:W-:Y:S01]  /*0ce0*/  FMUL R34, R40, R39 ;  /* 0x0000002728227220 */ /* 0x000fe20000400000 */
[----:B-1----:R-:W-:Y:S01]  /*0cf0*/  FMUL R37, R37, R44 ;  /* 0x0000002c25257220 */ /* 0x002fe20000400000 */
[----:B------:R-:W-:Y:S01]  /*0d00*/  FSEL R39, R16, 1, P6 ;  /* 0x3f80000010277808 */ /* 0x000fe20003000000 */
[----:B------:R-:W0:Y:S01]  /*0d10*/  MUFU.SQRT R45, R18 ;  /* 0x00000012002d7308 */ /* 0x000e220000002000 */
[----:B------:R-:W-:-:S03]  /*0d20*/  FSETP.GEU.AND P6, PT, R17, 1.175494350822287508e-38, PT ;  /* 0x008000001100780b */ /* 0x000fc60003fce000 */
[----:B------:R-:W-:-:S04]  /*0d30*/  @!P5 FMUL R39, R39, 16777216 ;  /* 0x4b8000002727d820 */ /* 0x000fc80000400000 */
[----:B------:R1:W4:Y:S01]  /*0d40*/  MUFU.RCP R42, R38 ;  /* 0x00000026002a7308 */ /* 0x0003220000001000 */
[----:B------:R-:W-:-:S07]  /*0d50*/  FADD R41, R41, 9.9999997473787516356e-06 ;  /* 0x3727c5ac29297421 */ /* 0x000fce0000000000 */
[----:B------:R-:W5:Y:S01]  /*0d60*/  MUFU.SQRT R44, R41 ;  /* 0x00000029002c7308 */ /* 0x000f620000002000 */
[----:B---3--:R-:W-:Y:S01]  /*0d70*/  FSETP.GT.AND P5, PT, R43, 8.50705917302346158658e+37, PT ;  /* 0x7e8000002b00780b */ /* 0x008fe20003fa4000 */
[----:B------:R-:W-:Y:S01]  /*0d80*/  @P3 FMUL R17, R17, 0.25 ;  /* 0x3e80000011113820 */ /* 0x000fe20000400000 */
[----:B-1----:R-:W-:-:S03]  /*0d90*/  FSEL R38, R16, 1, P3 ;  /* 0x3f80000010267808 */ /* 0x002fc60001800000 */
[----:B------:R-:W-:Y:S02]  /*0da0*/  @!P6 FMUL R17, R17, 16777216 ;  /* 0x4b8000001111e820 */ /* 0x000fe40000400000 */
[----:B------:R-:W-:Y:S01]  /*0db0*/  @!P6 FMUL R38, R38, 16777216 ;  /* 0x4b8000002626e820 */ /* 0x000fe20000400000 */
[----:B0-----:R-:W-:Y:S01]  /*0dc0*/  FSETP.GT.AND P6, PT, R45, 8.50705917302346158658e+37, PT ;  /* 0x7e8000002d00780b */ /* 0x001fe20003fc4000 */
[----:B----4-:R-:W-:Y:S01]  /*0dd0*/  FMUL R42, R42, R39 ;  /* 0x000000272a2a7220 */ /* 0x010fe20000400000 */
[C---:B------:R-:W-:Y:S02]  /*0de0*/  FSETP.GEU.AND P2, PT, R43.reuse, 1.175494350822287508e-38, PT ;  /* 0x008000002b00780b */ /* 0x040fe40003f4e000 */
[----:B-----5:R-:W-:Y:S01]  /*0df0*/  FSETP.GT.AND P4, PT, R44, 8.50705917302346158658e+37, PT ;  /* 0x7e8000002c00780b */ /* 0x020fe20003f84000 */
[----:B------:R-:W-:Y:S01]  /*0e00*/  @P5 FMUL R43, R43, 0.25 ;  /* 0x3e8000002b2b5820 */ /* 0x000fe20000400000 */
[----:B------:R-:W-:Y:S02]  /*0e10*/  FSEL R39, R16, 1, P5 ;  /* 0x3f80000010277808 */ /* 0x000fe40002800000 */
[----:B------:R-:W-:-:S02]  /*0e20*/  FSETP.GEU.AND P3, PT, R44, 1.175494350822287508e-38, PT ;  /* 0x008000002c00780b */ /* 0x000fc40003f6e000 */
[C---:B------:R-:W-:Y:S01]  /*0e30*/  FSETP.GEU.AND P5, PT, R45.reuse, 1.175494350822287508e-38, PT ;  /* 0x008000002d00780b */ /* 0x040fe20003fae000 */
[----:B------:R-:W0:Y:S02]  /*0e40*/  MUFU.RCP R17, R17 ;  /* 0x0000001100117308 */ /* 0x000e240000001000 */
[----:B------:R-:W-:Y:S02]  /*0e50*/  @P6 FMUL R45, R45, 0.25 ;  /* 0x3e8000002d2d6820 */ /* 0x000fe40000400000 */
[----:B------:R-:W-:Y:S02]  /*0e60*/  @!P2 FMUL R43, R43, 16777216 ;  /* 0x4b8000002b2ba820 */ /* 0x000fe40000400000 */
[----:B------:R-:W-:-:S04]  /*0e70*/  @P4 FMUL R44, R44, 0.25 ;  /* 0x3e8000002c2c4820 */ /* 0x000fc80000400000 */
[----:B------:R-:W-:Y:S02]  /*0e80*/  @!P3 FMUL R44, R44, 16777216 ;  /* 0x4b8000002c2cb820 */ /* 0x000fe40000400000 */
[----:B------:R-:W-:Y:S01]  /*0e90*/  @!P5 FMUL R45, R45, 16777216 ;  /* 0x4b8000002d2dd820 */ /* 0x000fe20000400000 */
[----:B------:R-:W1:Y:S01]  /*0ea0*/  MUFU.RCP R18, R43 ;  /* 0x0000002b00127308 */ /* 0x000e620000001000 */
[----:B0-----:R-:W-:Y:S01]  /*0eb0*/  FMUL R38, R17, R38 ;  /* 0x0000002611267220 */ /* 0x001fe20000400000 */
[----:B------:R-:W-:-:S06]  /*0ec0*/  FSEL R17, R16, 1, P4 ;  /* 0x3f80000010117808 */ /* 0x000fcc0002000000 */
[----:B------:R-:W0:Y:S01]  /*0ed0*/  MUFU.RCP R40, R44 ;  /* 0x0000002c00287308 */ /* 0x000e220000001000 */
[----:B------:R-:W-:-:S07]  /*0ee0*/  FSEL R16, R16, 1, P6 ;  /* 0x3f80000010107808 */ /* 0x000fce0003000000 */
[----:B------:R-:W3:Y:S01]  /*0ef0*/  MUFU.RCP R41, R45 ;  /* 0x0000002d00297308 */ /* 0x000ee20000001000 */
[----:B------:R-:W-:Y:S01]  /*0f00*/  @!P2 FMUL R39, R39, 16777216 ;  /* 0x4b8000002727a820 */ /* 0x000fe20000400000 */
[----:B------:R-:W-:Y:S01]  /*0f10*/  @!P3 FMUL R17, R17, 16777216 ;  /* 0x4b8000001111b820 */ /* 0x000fe20000400000 */
[----:B------:R-:W-:Y:S02]  /*0f20*/  @!P5 FMUL R16, R16, 16777216 ;  /* 0x4b8000001010d820 */ /* 0x000fe40000400000 */
[----:B-1----:R-:W-:Y:S01]  /*0f30*/  FMUL R39, R18, R39 ;  /* 0x0000002712277220 */ /* 0x002fe20000400000 */
[----:B0-----:R-:W-:Y:S01]  /*0f40*/  FMUL R40, R40, R17 ;  /* 0x0000001128287220 */ /* 0x001fe20000400000 */
[----:B---3--:R-:W-:Y:S01]  /*0f50*/  FMUL R41, R41, R16 ;  /* 0x0000001029297220 */ /* 0x008fe20000400000 */
[----:B------:R-:W-:Y:S01]  /*0f60*/  CS2R R16, SRZ ;  /* 0x0000000000107805 */ /* 0x000fe2000001ff00 */
[----:B------:R-:W-:Y:S01]  /*0f70*/  FADD R43, -R19, R12 ;  /* 0x0000000c132b7221 */ /* 0x000fe20000000100 */
[----:B------:R-:W-:-:S06]  /*0f80*/  CS2R R18, SRZ ;  /* 0x0000000000127805 */ /* 0x000fcc000001ff00 */
[----:B------:R-:W3:Y:S01]  /*0f90*/  @!P0 LDG.E.128 R16, desc[UR4][R28.64+0x800] ;  /* 0x000800041c108981 */ /* 0x000ee2000c1e1d00 */
[----:B------:R-:W-:Y:S02]  /*0fa0*/  FADD R0, -R0, R13 ;  /* 0x0000000d00007221 */ /* 0x000fe40000000100 */
[----:B------:R-:W0:Y:S01]  /*0fb0*/  LDC.64 R12, c[0x0][0x238] ;  /* 0x00008e00ff0c7b82 */ /* 0x000e220000000a00 */
[----:B------:R-:W-:Y:S01]  /*0fc0*/  FADD R3, -R3, R14 ;  /* 0x0000000e03037221 */ /* 0x000fe20000000100 */
[----:B------:R-:W-:Y:S01]  /*0fd0*/  FADD R15, -R2, R15 ;  /* 0x0000000f020f7221 */ /* 0x000fe20000000100 */
[----:B------:R-:W-:Y:S01]  /*0fe0*/  FMUL R32, R32, R43 ;  /* 0x0000002b20207220 */ /* 0x000fe20000400000 */
[----:B------:R-:W-:Y:S01]  /*0ff0*/  FMUL R37, R37, R0 ;  /* 0x0000000025257220 */ /* 0x000fe20000400000 */
[----:B------:R-:W-:Y:S01]  /*1000*/  FMUL R34, R34, R3 ;  /* 0x0000000322227220 */ /* 0x000fe20000400000 */
[----:B------:R-:W-:Y:S01]  /*1010*/  FMUL R15, R42, R15 ;  /* 0x0000000f2a0f7220 */ /* 0x000fe20000400000 */
[----:B------:R-:W-:Y:S01]  /*1020*/  FFMA R8, R32, R8, R25 ;  /* 0x0000000820087223 */ /* 0x000fe20000000019 */
[----:B------:R-:W-:Y:S01]  /*1030*/  FFMA R9, R37, R9, R24 ;  /* 0x0000000925097223 */ /* 0x000fe20000000018 */
[----:B------:R-:W-:Y:S01]  /*1040*/  FFMA R10, R34, R10, R31 ;  /* 0x0000000a220a7223 */ /* 0x000fe2000000001f */
[----:B------:R-:W-:-:S02]  /*1050*/  FFMA R11, R15, R11, R26 ;  /* 0x0000000b0f0b7223 */ /* 0x000fc4000000001a */
[----:B------:R-:W-:Y:S02]  /*1060*/  FSETP.GEU.AND P5, PT, R8, RZ, PT ;  /* 0x000000ff0800720b */ /* 0x000fe40003fae000 */
[----:B------:R-:W-:Y:S02]  /*1070*/  FSETP.GEU.AND P3, PT, R10, RZ, PT ;  /* 0x000000ff0a00720b */ /* 0x000fe40003f6e000 */
[----:B------:R-:W-:Y:S02]  /*1080*/  FSETP.GEU.AND P2, PT, R11, RZ, PT ;  /* 0x000000ff0b00720b */ /* 0x000fe40003f4e000 */
[----:B------:R-:W-:Y:S01]  /*1090*/  FSETP.GEU.AND P4, PT, R9, RZ, PT ;  /* 0x000000ff0900720b */ /* 0x000fe20003f8e000 */
[----:B0-----:R-:W-:-:S04]  /*10a0*/  IMAD.WIDE R12, R27, 0x4, R12 ;  /* 0x000000041b0c7825 */ /* 0x001fc800078e020c */
[----:B---3--:R-:W-:Y:S01]  /*10b0*/  FADD R6, -R6, R19 ;  /* 0x0000001306067221 */ /* 0x008fe20000000100 */
[----:B------:R-:W-:Y:S01]  /*10c0*/  FADD R7, -R7, R18 ;  /* 0x0000001207077221 */ /* 0x000fe20000000100 */
[----:B------:R-:W-:Y:S01]  /*10d0*/  FADD R4, -R4, R17 ;  /* 0x0000001104047221 */ /* 0x000fe20000000100 */
[----:B------:R-:W-:Y:S01]  /*10e0*/  FADD R5, -R5, R16 ;  /* 0x0000001005057221 */ /* 0x000fe20000000100 */
[----:B------:R-:W-:Y:S01]  /*10f0*/  FMUL R41, R41, R6 ;  /* 0x0000000629297220 */ /* 0x000fe20000400000 */
[----:B------:R-:W-:Y:S01]  /*1100*/  FMUL R40, R40, R7 ;  /* 0x0000000728287220 */ /* 0x000fe20000400000 */
[----:B------:R-:W-:Y:S01]  /*1110*/  FMUL R39, R39, R4 ;  /* 0x0000000427277220 */ /* 0x000fe20000400000 */
[----:B------:R-:W-:Y:S01]  /*1120*/  FMUL R38, R38, R5 ;  /* 0x0000000526267220 */ /* 0x000fe20000400000 */
[----:B------:R-:W-:Y:S01]  /*1130*/  SEL R4, R8, RZ, P5 ;  /* 0x000000ff08047207 */ /* 0x000fe20002800000 */
[----:B--2---:R-:W-:Y:S01]  /*1140*/  FFMA R23, R41, R23, R36 ;  /* 0x0000001729177223 */ /* 0x004fe20000000024 */
[----:B------:R-:W-:Y:S01]  /*1150*/  SEL R7, R11, RZ, P2 ;  /* 0x000000ff0b077207 */ /* 0x000fe20001000000 */
[----:B------:R-:W-:Y:S01]  /*1160*/  FFMA R22, R40, R22, R35 ;  /* 0x0000001628167223 */ /* 0x000fe20000000023 */
[----:B------:R-:W-:Y:S01]  /*1170*/  SEL R6, R10, RZ, P3 ;  /* 0x000000ff0a067207 */ /* 0x000fe20001800000 */
[----:B------:R-:W-:Y:S01]  /*1180*/  FFMA R21, R39, R21, R30 ;  /* 0x0000001527157223 */ /* 0x000fe2000000001e */
[----:B------:R-:W-:Y:S01]  /*1190*/  SEL R5, R9, RZ, P4 ;  /* 0x000000ff09057207 */ /* 0x000fe20002000000 */
[----:B------:R-:W-:Y:S01]  /*11a0*/  FFMA R20, R38, R20, R33 ;  /* 0x0000001426147223 */ /* 0x000fe20000000021 */
[----:B------:R-:W-:-:S02]  /*11b0*/  FSETP.GEU.AND P2, PT, R22, RZ, PT ;  /* 0x000000ff1600720b */ /* 0x000fc40003f4e000 */
[----:B------:R-:W-:Y:S01]  /*11c0*/  FSETP.GEU.AND P3, PT, R21, RZ, PT ;  /* 0x000000ff1500720b */ /* 0x000fe20003f6e000 */
[----:B------:R0:W-:Y:S01]  /*11d0*/  @!P1 STG.E.128 desc[UR4][R12.64], R4 ;  /* 0x000000040c009986 */ /* 0x0001e2000c101d04 */
[C---:B------:R-:W-:Y:S02]  /*11e0*/  FSETP.GEU.AND P1, PT, R23.reuse, RZ, PT ;  /* 0x000000ff1700720b */ /* 0x040fe40003f2e000 */
[----:B------:R-:W-:Y:S02]  /*11f0*/  FSETP.GEU.AND P4, PT, R20, RZ, PT ;  /* 0x000000ff1400720b */ /* 0x000fe40003f8e000 */
[----:B------:R-:W-:Y:S02]  /*1200*/  SEL R23, R23, RZ, P1 ;  /* 0x000000ff17177207 */ /* 0x000fe40000800000 */
[----:B------:R-:W-:Y:S02]  /*1210*/  SEL R22, R22, RZ, P2 ;  /* 0x000000ff16167207 */ /* 0x000fe40001000000 */
[----:B------:R-:W-:-:S02]  /*1220*/  SEL R21, R21, RZ, P3 ;  /* 0x000000ff15157207 */ /* 0x000fc40001800000 */
[----:B------:R-:W-:Y:S01]  /*1230*/  SEL R20, R20, RZ, P4 ;  /* 0x000000ff14147207 */ /* 0x000fe20002000000 */
[----:B0-----:R-:W-:Y:S06]  /*1240*/  @P0 EXIT ;  /* 0x000000000000094d */ /* 0x001fec0003800000 */
[----:B------:R-:W-:Y:S01]  /*1250*/  STG.E.128 desc[UR4][R12.64+0x800], R20 ;  /* 0x000800140c007986 */ /* 0x000fe2000c101d04 */
[----:B------:R-:W-:Y:S05]  /*1260*/  EXIT ;  /* 0x000000000000794d */ /* 0x000fea0003800000 */
.L_x_0:
[----:B------:R-:W-:-:S00]  /*1270*/  BRA `(.L_x_0) ;  /* 0xfffffffc00fc7947 */ /* 0x000fc0000383ffff */
[----:B------:R-:W-:-:S00]  /*1280*/  NOP ;  /* 0x0000000000007918 */ /* 0x000fc00000000000 */
[----:B------:R-:W-:-:S00]  /*1290*/  NOP ;  /* 0x0000000000007918 */ /* 0x000fc00000000000 */
[----:B------:R-:W-:-:S00]  /*12a0*/  NOP ;  /* 0x0000000000007918 */ /* 0x000fc00000000000 */
[----:B------:R-:W-:-:S00]  /*12b0*/  NOP ;  /* 0x0000000000007918 */ /* 0x000fc00000000000 */
[----:B------:R-:W-:-:S00]  /*12c0*/  NOP ;  /* 0x0000000000007918 */ /* 0x000fc00000000000 */
[----:B------:R-:W-:-:S00]  /*12d0*/  NOP ;  /* 0x0000000000007918 */ /* 0x000fc00000000000 */
[----:B------:R-:W-:-:S00]  /*12e0*/  NOP ;  /* 0x0000000000007918 */ /* 0x000fc00000000000 */
[----:B------:R-:W-:-:S00]  /*12f0*/  NOP ;  /* 0x0000000000007918 */ /* 0x000fc00000000000 */
.L_x_1:


//--------------------- .nv.global.init           --------------------------
	.section	.nv.global.init,"aw",@progbits
.nv.global.init:
	.type		_$_str,@object
	.size		_$_str,(_$_str_$_2 - _$_str)
_$_str:
        /*0000*/ 	.byte	0x5f, 0x5f, 0x43, 0x55, 0x44, 0x41, 0x5f, 0x46, 0x54, 0x5a, 0x00
	.type		_$_str_$_2,@object
	.size		_$_str_$_2,(.L_1 - _$_str_$_2)
_$_str_$_2:
        /*000b*/ 	.byte	0x5f, 0x5f, 0x43, 0x55, 0x44, 0x41, 0x5f, 0x50, 0x52, 0x45, 0x43, 0x5f, 0x53, 0x51, 0x52, 0x54
        /*001b*/ 	.byte	0x00
.L_1:


//--------------------- .nv.constant0.triton_poi_fused__native_batch_norm_legit_no_training_relu_0 --------------------------
	.section	.nv.constant0.triton_poi_fused__native_batch_norm_legit_no_training_relu_0,"a",@progbits
	.sectionflags	@""
	.align	4
.nv.constant0.triton_poi_fused__native_batch_norm_legit_no_training_relu_0:
	.zero		580
